//
// Generated by NVIDIA NVVM Compiler
//
// Compiler Build ID: CL-36424714
// Cuda compilation tools, release 13.0, V13.0.88
// Based on NVVM 20.0.0
//

.version 9.0
.target sm_100
.address_size 64

	// .globl	_Z6JacobiPfS_S_i
// _ZZ7reduce2iPfS_S_E3s_x has been demoted

.visible .entry _Z6JacobiPfS_S_i(
	.param .u64 .ptr .align 1 _Z6JacobiPfS_S_i_param_0,
	.param .u64 .ptr .align 1 _Z6JacobiPfS_S_i_param_1,
	.param .u64 .ptr .align 1 _Z6JacobiPfS_S_i_param_2,
	.param .u32 _Z6JacobiPfS_S_i_param_3
)
{
	.reg .pred 	%p<8>;
	.reg .b32 	%r<14>;
	.reg .b32 	%f<12>;
	.reg .b64 	%rd<20>;

	ld.param.u64 	%rd1, [_Z6JacobiPfS_S_i_param_0];
	ld.param.u64 	%rd2, [_Z6JacobiPfS_S_i_param_1];
	ld.param.u64 	%rd3, [_Z6JacobiPfS_S_i_param_2];
	ld.param.u32 	%r3, [_Z6JacobiPfS_S_i_param_3];
	mov.u32 	%r4, %ctaid.x;
	mov.u32 	%r5, %ntid.x;
	mov.u32 	%r6, %tid.x;
	mad.lo.s32 	%r7, %r4, %r5, %r6;
	mov.u32 	%r8, %ctaid.y;
	mov.u32 	%r9, %ntid.y;
	mov.u32 	%r10, %tid.y;
	mad.lo.s32 	%r11, %r8, %r9, %r10;
	add.s32 	%r13, %r3, 2;
	mad.lo.s32 	%r1, %r13, %r11, %r7;
	setp.lt.s32 	%p1, %r7, 1;
	setp.eq.s32 	%p2, %r11, 0;
	or.pred  	%p3, %p1, %p2;
	setp.gt.s32 	%p4, %r7, %r3;
	or.pred  	%p5, %p3, %p4;
	setp.gt.s32 	%p6, %r11, %r3;
	or.pred  	%p7, %p5, %p6;
	@%p7 bra 	$L__BB0_2;
	cvta.to.global.u64 	%rd4, %rd2;
	cvta.to.global.u64 	%rd5, %rd3;
	cvta.to.global.u64 	%rd6, %rd1;
	cvt.s64.s32 	%rd7, %r1;
	cvt.s64.s32 	%rd8, %r3;
	sub.s64 	%rd9, %rd7, %rd8;
	shl.b64 	%rd10, %rd9, 2;
	add.s64 	%rd11, %rd4, %rd10;
	ld.global.f32 	%f1, [%rd11+-8];
	neg.f32 	%f2, %f1;
	add.s64 	%rd12, %rd7, %rd8;
	shl.b64 	%rd13, %rd12, 2;
	add.s64 	%rd14, %rd4, %rd13;
	ld.global.f32 	%f3, [%rd14+8];
	sub.f32 	%f4, %f2, %f3;
	mul.wide.s32 	%rd15, %r3, 4;
	add.s64 	%rd16, %rd11, %rd15;
	ld.global.f32 	%f5, [%rd16+-4];
	sub.f32 	%f6, %f4, %f5;
	ld.global.f32 	%f7, [%rd16+4];
	sub.f32 	%f8, %f6, %f7;
	mul.wide.s32 	%rd17, %r1, 4;
	add.s64 	%rd18, %rd5, %rd17;
	ld.global.f32 	%f9, [%rd18];
	sub.f32 	%f10, %f9, %f8;
	mul.f32 	%f11, %f10, 0f3E800000;
	add.s64 	%rd19, %rd6, %rd17;
	st.global.f32 	[%rd19], %f11;
$L__BB0_2:
	ret;

}
	// .globl	_Z7reduce2iPfS_S_
.visible .entry _Z7reduce2iPfS_S_(
	.param .u32 _Z7reduce2iPfS_S__param_0,
	.param .u64 .ptr .align 1 _Z7reduce2iPfS_S__param_1,
	.param .u64 .ptr .align 1 _Z7reduce2iPfS_S__param_2,
	.param .u64 .ptr .align 1 _Z7reduce2iPfS_S__param_3
)
{
	.reg .pred 	%p<6>;
	.reg .b32 	%r<15>;
	.reg .b32 	%f<9>;
	.reg .b64 	%rd<12>;
	// demoted variable
	.shared .align 4 .b8 _ZZ7reduce2iPfS_S_E3s_x[128];
	ld.param.u32 	%r8, [_Z7reduce2iPfS_S__param_0];
	ld.param.u64 	%rd1, [_Z7reduce2iPfS_S__param_1];
	ld.param.u64 	%rd2, [_Z7reduce2iPfS_S__param_2];
	ld.param.u64 	%rd3, [_Z7reduce2iPfS_S__param_3];
	mov.u32 	%r1, %tid.x;
	mov.u32 	%r2, %ctaid.x;
	mov.u32 	%r14, %ntid.x;
	mad.lo.s32 	%r4, %r2, %r14, %r1;
	shl.b32 	%r9, %r1, 2;
	mov.u32 	%r10, _ZZ7reduce2iPfS_S_E3s_x;
	add.s32 	%r5, %r10, %r9;
	mov.b32 	%r11, 0;
	st.shared.u32 	[%r5], %r11;
	setp.ge.s32 	%p1, %r4, %r8;
	@%p1 bra 	$L__BB1_2;
	cvta.to.global.u64 	%rd4, %rd1;
	cvta.to.global.u64 	%rd5, %rd2;
	mul.wide.s32 	%rd6, %r4, 4;
	add.s64 	%rd7, %rd4, %rd6;
	ld.global.f32 	%f1, [%rd7];
	add.s64 	%rd8, %rd5, %rd6;
	ld.global.f32 	%f2, [%rd8];
	sub.f32 	%f3, %f1, %f2;
	mul.f32 	%f4, %f3, %f3;
	st.shared.f32 	[%r5], %f4;
$L__BB1_2:
	bar.sync 	0;
	setp.lt.u32 	%p2, %r14, 2;
	@%p2 bra 	$L__BB1_6;
$L__BB1_3:
	shr.u32 	%r7, %r14, 1;
	setp.ge.u32 	%p3, %r1, %r7;
	@%p3 bra 	$L__BB1_5;
	shl.b32 	%r12, %r7, 2;
	add.s32 	%r13, %r5, %r12;
	ld.shared.f32 	%f5, [%r13];
	ld.shared.f32 	%f6, [%r5];
	add.f32 	%f7, %f5, %f6;
	st.shared.f32 	[%r5], %f7;
$L__BB1_5:
	bar.sync 	0;
	setp.gt.u32 	%p4, %r14, 3;
	mov.u32 	%r14, %r7;
	@%p4 bra 	$L__BB1_3;
$L__BB1_6:
	setp.ne.s32 	%p5, %r1, 0;
	@%p5 bra 	$L__BB1_8;
	ld.shared.f32 	%f8, [_ZZ7reduce2iPfS_S_E3s_x];
	cvta.to.global.u64 	%rd9, %rd3;
	mul.wide.u32 	%rd10, %r2, 4;
	add.s64 	%rd11, %rd9, %rd10;
	st.global.f32 	[%rd11], %f8;
$L__BB1_8:
	ret;

}


// ===== COMPILED SASS (sm_100) =====

	.target	sm_100

	.elftype	@"ET_EXEC"


//--------------------- .note.nv.tkinfo           --------------------------
	.section	.note.nv.tkinfo,"",@"SHT_NOTE"
	.sectionflags	@"SHF_NOTE_NV_TKINFO"
	.tkinfo
        /*0018*/ 	.word	0x00000002
        /*0030*/ 	.string	""
        /*0030*/ 	.string	"ptxas"
        /*0030*/ 	.string	"Cuda compilation tools, release 13.0, V13.0.88"
        /*0030*/ 	.string	"Build cuda_13.0.r13.0/compiler.36424714_0"
        /*0030*/ 	.string	"-arch sm_100 -m 64 "



//--------------------- .note.nv.cuinfo           --------------------------
	.section	.note.nv.cuinfo,"",@"SHT_NOTE"
	.sectionflags	@"SHF_NOTE_NV_CUINFO"
        /*0018*/ 	.short	0x0002
        /*001a*/ 	.short	0x0064
        /*001c*/ 	.short	0x0082
	.zero		2


//--------------------- .nv.info                  --------------------------
	.section	.nv.info,"",@"SHT_CUDA_INFO"
	.align	4


	//----- nvinfo : EIATTR_REGCOUNT
	.align		4
        /*0000*/ 	.byte	0x04, 0x2f
        /*0002*/ 	.short	(.L_1 - .L_0)
	.align		4
.L_0:
        /*0004*/ 	.word	index@(_Z6JacobiPfS_S_i)
        /*0008*/ 	.word	0x00000014


	//----- nvinfo : EIATTR_FRAME_SIZE
	.align		4
.L_1:
        /*000c*/ 	.byte	0x04, 0x11
        /*000e*/ 	.short	(.L_3 - .L_2)
	.align		4
.L_2:
        /*0010*/ 	.word	index@(_Z6JacobiPfS_S_i)
        /*0014*/ 	.word	0x00000000


	//----- nvinfo : EIATTR_REGCOUNT
	.align		4
.L_3:
        /*0018*/ 	.byte	0x04, 0x2f
        /*001a*/ 	.short	(.L_5 - .L_4)
	.align		4
.L_4:
        /*001c*/ 	.word	index@(_Z7reduce2iPfS_S_)
        /*0020*/ 	.word	0x0000000c


	//----- nvinfo : EIATTR_FRAME_SIZE
	.align		4
.L_5:
        /*0024*/ 	.byte	0x04, 0x11
        /*0026*/ 	.short	(.L_7 - .L_6)
	.align		4
.L_6:
        /*0028*/ 	.word	index@(_Z7reduce2iPfS_S_)
        /*002c*/ 	.word	0x00000000


	//----- nvinfo : EIATTR_MIN_STACK_SIZE
	.align		4
.L_7:
        /*0030*/ 	.byte	0x04, 0x12
        /*0032*/ 	.short	(.L_9 - .L_8)
	.align		4
.L_8:
        /*0034*/ 	.word	index@(_Z7reduce2iPfS_S_)
        /*0038*/ 	.word	0x00000000


	//----- nvinfo : EIATTR_MIN_STACK_SIZE
	.align		4
.L_9:
        /*003c*/ 	.byte	0x04, 0x12
        /*003e*/ 	.short	(.L_11 - .L_10)
	.align		4
.L_10:
        /*0040*/ 	.word	index@(_Z6JacobiPfS_S_i)
        /*0044*/ 	.word	0x00000000
.L_11:


//--------------------- .nv.compat                --------------------------
	.section	.nv.compat,"",@"SHT_CUDA_COMPAT_INFO"
	.align	4
        /*0000*/ 	.byte	0x02, 0x09, 0x00, 0x00, 0x02, 0x02, 0x01, 0x00, 0x02, 0x05, 0x05, 0x00, 0x03, 0x07, 0x01, 0x01
        /*0010*/ 	.byte	0x02, 0x03, 0x00, 0x00, 0x02, 0x06, 0x01, 0x00, 0x04, 0x0b, 0x08, 0x00, 0x09, 0x00, 0x00, 0x00
        /*0020*/ 	.byte	0x00, 0x00, 0x00, 0x00


//--------------------- .nv.info._Z7reduce2iPfS_S_ --------------------------
	.section	.nv.info._Z7reduce2iPfS_S_,"",@"SHT_CUDA_INFO"
	.sectionflags	@""
	.align	4


	//----- nvinfo : EIATTR_CUDA_API_VERSION
	.align		4
        /*0000*/ 	.byte	0x04, 0x37
        /*0002*/ 	.short	(.L_13 - .L_12)
.L_12:
        /*0004*/ 	.word	0x00000082


	//----- nvinfo : EIATTR_KPARAM_INFO
	.align		4
.L_13:
        /*0008*/ 	.byte	0x04, 0x17
        /*000a*/ 	.short	(.L_15 - .L_14)
.L_14:
        /*000c*/ 	.word	0x00000000
        /*0010*/ 	.short	0x0003
        /*0012*/ 	.short	0x0018
        /*0014*/ 	.byte	0x00, 0xf5, 0x21, 0x00


	//----- nvinfo : EIATTR_KPARAM_INFO
	.align		4
.L_15:
        /*0018*/ 	.byte	0x04, 0x17
        /*001a*/ 	.short	(.L_17 - .L_16)
.L_16:
        /*001c*/ 	.word	0x00000000
        /*0020*/ 	.short	0x0002
        /*0022*/ 	.short	0x0010
        /*0024*/ 	.byte	0x00, 0xf5, 0x21, 0x00


	//----- nvinfo : EIATTR_KPARAM_INFO
	.align		4
.L_17:
        /*0028*/ 	.byte	0x04, 0x17
        /*002a*/ 	.short	(.L_19 - .L_18)
.L_18:
        /*002c*/ 	.word	0x00000000
        /*0030*/ 	.short	0x0001
        /*0032*/ 	.short	0x0008
        /*0034*/ 	.byte	0x00, 0xf5, 0x21, 0x00


	//----- nvinfo : EIATTR_KPARAM_INFO
	.align		4
.L_19:
        /*0038*/ 	.byte	0x04, 0x17
        /*003a*/ 	.short	(.L_21 - .L_20)
.L_20:
        /*003c*/ 	.word	0x00000000
        /*0040*/ 	.short	0x0000
        /*0042*/ 	.short	0x0000
        /*0044*/ 	.byte	0x00, 0xf0, 0x11, 0x00


	//----- nvinfo : EIATTR_SPARSE_MMA_MASK
	.align		4
.L_21:
        /*0048*/ 	.byte	0x03, 0x50
        /*004a*/ 	.short	0x0000


	//----- nvinfo : EIATTR_MAXREG_COUNT
	.align		4
        /*004c*/ 	.byte	0x03, 0x1b
        /*004e*/ 	.short	0x00ff


	//----- nvinfo : EIATTR_NUM_BARRIERS
	.align		4
        /*0050*/ 	.byte	0x02, 0x4c
        /*0052*/ 	.byte	0x01
	.zero		1


	//----- nvinfo : EIATTR_MERCURY_ISA_VERSION
	.align		4
        /*0054*/ 	.byte	0x03, 0x5f
        /*0056*/ 	.short	0x0101


	//----- nvinfo : EIATTR_VRC_CTA_INIT_COUNT
	.align		4
        /*0058*/ 	.byte	0x02, 0x4a
	.zero		1
	.zero		1


	//----- nvinfo : EIATTR_EXIT_INSTR_OFFSETS
	.align		4
        /*005c*/ 	.byte	0x04, 0x1c
        /*005e*/ 	.short	(.L_23 - .L_22)


	//   ....[0]....
.L_22:
        /*0060*/ 	.word	0x00000260


	//   ....[1]....
        /*0064*/ 	.word	0x000002e0


	//----- nvinfo : EIATTR_CBANK_PARAM_SIZE
	.align		4
.L_23:
        /*0068*/ 	.byte	0x03, 0x19
        /*006a*/ 	.short	0x0020


	//----- nvinfo : EIATTR_PARAM_CBANK
	.align		4
        /*006c*/ 	.byte	0x04, 0x0a
        /*006e*/ 	.short	(.L_25 - .L_24)
	.align		4
.L_24:
        /*0070*/ 	.word	index@(.nv.constant0._Z7reduce2iPfS_S_)
        /*0074*/ 	.short	0x0380
        /*0076*/ 	.short	0x0020


	//----- nvinfo : EIATTR_SW_WAR
	.align		4
.L_25:
        /*0078*/ 	.byte	0x04, 0x36
        /*007a*/ 	.short	(.L_27 - .L_26)
.L_26:
        /*007c*/ 	.word	0x00000008
.L_27:


//--------------------- .nv.info._Z6JacobiPfS_S_i --------------------------
	.section	.nv.info._Z6JacobiPfS_S_i,"",@"SHT_CUDA_INFO"
	.sectionflags	@""
	.align	4


	//----- nvinfo : EIATTR_CUDA_API_VERSION
	.align		4
        /*0000*/ 	.byte	0x04, 0x37
        /*0002*/ 	.short	(.L_29 - .L_28)
.L_28:
        /*0004*/ 	.word	0x00000082


	//----- nvinfo : EIATTR_KPARAM_INFO
	.align		4
.L_29:
        /*0008*/ 	.byte	0x04, 0x17
        /*000a*/ 	.short	(.L_31 - .L_30)
.L_30:
        /*000c*/ 	.word	0x00000000
        /*0010*/ 	.short	0x0003
        /*0012*/ 	.short	0x0018
        /*0014*/ 	.byte	0x00, 0xf0, 0x11, 0x00


	//----- nvinfo : EIATTR_KPARAM_INFO
	.align		4
.L_31:
        /*0018*/ 	.byte	0x04, 0x17
        /*001a*/ 	.short	(.L_33 - .L_32)
.L_32:
        /*001c*/ 	.word	0x00000000
        /*0020*/ 	.short	0x0002
        /*0022*/ 	.short	0x0010
        /*0024*/ 	.byte	0x00, 0xf5, 0x21, 0x00


	//----- nvinfo : EIATTR_KPARAM_INFO
	.align		4
.L_33:
        /*0028*/ 	.byte	0x04, 0x17
        /*002a*/ 	.short	(.L_35 - .L_34)
.L_34:
        /*002c*/ 	.word	0x00000000
        /*0030*/ 	.short	0x0001
        /*0032*/ 	.short	0x0008
        /*0034*/ 	.byte	0x00, 0xf5, 0x21, 0x00


	//----- nvinfo : EIATTR_KPARAM_INFO
	.align		4
.L_35:
        /*0038*/ 	.byte	0x04, 0x17
        /*003a*/ 	.short	(.L_37 - .L_36)
.L_36:
        /*003c*/ 	.word	0x00000000
        /*0040*/ 	.short	0x0000
        /*0042*/ 	.short	0x0000
        /*0044*/ 	.byte	0x00, 0xf5, 0x21, 0x00


	//----- nvinfo : EIATTR_SPARSE_MMA_MASK
	.align		4
.L_37:
        /*0048*/ 	.byte	0x03, 0x50
        /*004a*/ 	.short	0x0000


	//----- nvinfo : EIATTR_MAXREG_COUNT
	.align		4
        /*004c*/ 	.byte	0x03, 0x1b
        /*004e*/ 	.short	0x00ff


	//----- nvinfo : EIATTR_MERCURY_ISA_VERSION
	.align		4
        /*0050*/ 	.byte	0x03, 0x5f
        /*0052*/ 	.short	0x0101


	//----- nvinfo : EIATTR_VRC_CTA_INIT_COUNT
	.align		4
        /*0054*/ 	.byte	0x02, 0x4a
	.zero		1
	.zero		1


	//----- nvinfo : EIATTR_EXIT_INSTR_OFFSETS
	.align		4
        /*0058*/ 	.byte	0x04, 0x1c
        /*005a*/ 	.short	(.L_39 - .L_38)


	//   ....[0]....
.L_38:
        /*005c*/ 	.word	0x000000f0


	//   ....[1]....
        /*0060*/ 	.word	0x000002d0


	//----- nvinfo : EIATTR_CBANK_PARAM_SIZE
	.align		4
.L_39:
        /*0064*/ 	.byte	0x03, 0x19
        /*0066*/ 	.short	0x001c


	//----- nvinfo : EIATTR_PARAM_CBANK
	.align		4
        /*0068*/ 	.byte	0x04, 0x0a
        /*006a*/ 	.short	(.L_41 - .L_40)
	.align		4
.L_40:
        /*006c*/ 	.word	index@(.nv.constant0._Z6JacobiPfS_S_i)
        /*0070*/ 	.short	0x0380
        /*0072*/ 	.short	0x001c


	//----- nvinfo : EIATTR_SW_WAR
	.align		4
.L_41:
        /*0074*/ 	.byte	0x04, 0x36
        /*0076*/ 	.short	(.L_43 - .L_42)
.L_42:
        /*0078*/ 	.word	0x00000008
.L_43:


//--------------------- .nv.callgraph             --------------------------
	.section	.nv.callgraph,"",@"SHT_CUDA_CALLGRAPH"
	.align	4
	.sectionentsize	8
	.align		4
        /*0000*/ 	.word	0x00000000
	.align		4
        /*0004*/ 	.word	0xffffffff
	.align		4
        /*0008*/ 	.word	0x00000000
	.align		4
        /*000c*/ 	.word	0xfffffffe
	.align		4
        /*0010*/ 	.word	0x00000000
	.align		4
        /*0014*/ 	.word	0xfffffffd
	.align		4
        /*0018*/ 	.word	0x00000000
	.align		4
        /*001c*/ 	.word	0xfffffffc


//--------------------- .text._Z7reduce2iPfS_S_   --------------------------
	.section	.text._Z7reduce2iPfS_S_,"ax",@progbits
	.align	128
        .global         _Z7reduce2iPfS_S_
        .type           _Z7reduce2iPfS_S_,@function
        .size           _Z7reduce2iPfS_S_,(.L_x_4 - _Z7reduce2iPfS_S_)
        .other          _Z7reduce2iPfS_S_,@"STO_CUDA_ENTRY STV_DEFAULT"
_Z7reduce2iPfS_S_:
.text._Z7reduce2iPfS_S_:
[----:B------:R-:W-:Y:S01]  /*0000*/  LDC R1, c[0x0][0x37c] ;  /* 0x0000df00ff017b82 */ /* 0x000fe20000000800 */
[----:B------:R-:W0:Y:S01]  /*0010*/  S2R R8, SR_TID.X ;  /* 0x0000000000087919 */ /* 0x000e220000002100 */
[----:B------:R-:W0:Y:S01]  /*0020*/  LDCU UR8, c[0x0][0x360] ;  /* 0x00006c00ff0877ac */ /* 0x000e220008000800 */
[----:B------:R-:W0:Y:S01]  /*0030*/  S2R R9, SR_CTAID.X ;  /* 0x0000000000097919 */ /* 0x000e220000002500 */
[----:B------:R-:W1:Y:S01]  /*0040*/  LDCU UR4, c[0x0][0x380] ;  /* 0x00007000ff0477ac */ /* 0x000e620008000800 */
[----:B------:R-:W2:Y:S01]  /*0050*/  LDCU.64 UR6, c[0x0][0x358] ;  /* 0x00006b00ff0677ac */ /* 0x000ea20008000a00 */
[----:B0-----:R-:W-:-:S05]  /*0060*/  IMAD R7, R9, UR8, R8 ;  /* 0x0000000809077c24 */ /* 0x001fca000f8e0208 */
[----:B-1----:R-:W-:-:S13]  /*0070*/  ISETP.GE.AND P1, PT, R7, UR4, PT ;  /* 0x0000000407007c0c */ /* 0x002fda000bf26270 */
[----:B------:R-:W0:Y:S08]  /*0080*/  @!P1 LDC.64 R2, c[0x0][0x388] ;  /* 0x0000e200ff029b82 */ /* 0x000e300000000a00 */
[----:B------:R-:W1:Y:S01]  /*0090*/  @!P1 LDC.64 R4, c[0x0][0x390] ;  /* 0x0000e400ff049b82 */ /* 0x000e620000000a00 */
[----:B0-----:R-:W-:-:S06]  /*00a0*/  @!P1 IMAD.WIDE R2, R7, 0x4, R2 ;  /* 0x0000000407029825 */ /* 0x001fcc00078e0202 */
[----:B--2---:R-:W2:Y:S01]  /*00b0*/  @!P1 LDG.E R2, desc[UR6][R2.64] ;  /* 0x0000000602029981 */ /* 0x004ea2000c1e1900 */
[----:B-1----:R-:W-:-:S06]  /*00c0*/  @!P1 IMAD.WIDE R4, R7, 0x4, R4 ;  /* 0x0000000407049825 */ /* 0x002fcc00078e0204 */
[----:B------:R-:W2:Y:S01]  /*00d0*/  @!P1 LDG.E R5, desc[UR6][R4.64] ;  /* 0x0000000604059981 */ /* 0x000ea2000c1e1900 */
[----:B------:R-:W0:Y:S01]  /*00e0*/  S2UR UR5, SR_CgaCtaId ;  /* 0x00000000000579c3 */ /* 0x000e220000008800 */
[----:B------:R-:W-:Y:S01]  /*00f0*/  IMAD.U32 R6, RZ, RZ, UR8 ;  /* 0x00000008ff067e24 */ /* 0x000fe2000f8e00ff */
[----:B------:R-:W-:-:S04]  /*0100*/  UMOV UR4, 0x400 ;  /* 0x0000040000047882 */ /* 0x000fc80000000000 */
[----:B------:R-:W-:Y:S01]  /*0110*/  ISETP.GE.U32.AND P0, PT, R6, 0x2, PT ;  /* 0x000000020600780c */ /* 0x000fe20003f06070 */
[----:B------:R-:W-:Y:S01]  /*0120*/  IMAD.MOV.U32 R7, RZ, RZ, RZ ;  /* 0x000000ffff077224 */ /* 0x000fe200078e00ff */
[----:B0-----:R-:W-:Y:S01]  /*0130*/  ULEA UR4, UR5, UR4, 0x18 ;  /* 0x0000000405047291 */ /* 0x001fe2000f8ec0ff */
[----:B--2---:R-:W-:-:S04]  /*0140*/  @!P1 FADD R0, R2, -R5 ;  /* 0x8000000502009221 */ /* 0x004fc80000000000 */
[----:B------:R-:W-:Y:S01]  /*0150*/  @!P1 FMUL R7, R0, R0 ;  /* 0x0000000000079220 */ /* 0x000fe20000400000 */
[----:B------:R-:W-:-:S05]  /*0160*/  LEA R0, R8, UR4, 0x2 ;  /* 0x0000000408007c11 */ /* 0x000fca000f8e10ff */
[----:B------:R0:W-:Y:S01]  /*0170*/  STS [R0], R7 ;  /* 0x0000000700007388 */ /* 0x0001e20000000800 */
[----:B------:R-:W-:Y:S01]  /*0180*/  BAR.SYNC.DEFER_BLOCKING 0x0 ;  /* 0x0000000000007b1d */ /* 0x000fe20000010000 */
[----:B------:R-:W-:-:S05]  /*0190*/  ISETP.NE.AND P1, PT, R8, RZ, PT ;  /* 0x000000ff0800720c */ /* 0x000fca0003f25270 */
[----:B------:R-:W-:Y:S08]  /*01a0*/  @!P0 BRA `(.L_x_0) ;  /* 0x00000000002c8947 */ /* 0x000ff00003800000 */
.L_x_1:
[----:B------:R-:W-:-:S04]  /*01b0*/  SHF.R.U32.HI R5, RZ, 0x1, R6 ;  /* 0x00000001ff057819 */ /* 0x000fc80000011606 */
[----:B------:R-:W-:-:S13]  /*01c0*/  ISETP.GE.U32.AND P0, PT, R8, R5, PT ;  /* 0x000000050800720c */ /* 0x000fda0003f06070 */
[----:B------:R-:W-:Y:S01]  /*01d0*/  @!P0 LEA R2, R5, R0, 0x2 ;  /* 0x0000000005028211 */ /* 0x000fe200078e10ff */
[----:B------:R-:W-:Y:S05]  /*01e0*/  @!P0 LDS R3, [R0] ;  /* 0x0000000000038984 */ /* 0x000fea0000000800 */
[----:B------:R-:W1:Y:S02]  /*01f0*/  @!P0 LDS R2, [R2] ;  /* 0x0000000002028984 */ /* 0x000e640000000800 */
[----:B-1----:R-:W-:-:S05]  /*0200*/  @!P0 FADD R3, R2, R3 ;  /* 0x0000000302038221 */ /* 0x002fca0000000000 */
[----:B------:R1:W-:Y:S01]  /*0210*/  @!P0 STS [R0], R3 ;  /* 0x0000000300008388 */ /* 0x0003e20000000800 */
[----:B------:R-:W-:Y:S01]  /*0220*/  BAR.SYNC.DEFER_BLOCKING 0x0 ;  /* 0x0000000000007b1d */ /* 0x000fe20000010000 */
[----:B------:R-:W-:Y:S02]  /*0230*/  ISETP.GT.U32.AND P0, PT, R6, 0x3, PT ;  /* 0x000000030600780c */ /* 0x000fe40003f04070 */
[----:B------:R-:W-:-:S11]  /*0240*/  MOV R6, R5 ;  /* 0x0000000500067202 */ /* 0x000fd60000000f00 */
[----:B-1----:R-:W-:Y:S05]  /*0250*/  @P0 BRA `(.L_x_1) ;  /* 0xfffffffc00d40947 */ /* 0x002fea000383ffff */
.L_x_0:
[----:B------:R-:W-:Y:S05]  /*0260*/  @P1 EXIT ;  /* 0x000000000000194d */ /* 0x000fea0003800000 */
[----:B------:R-:W1:Y:S01]  /*0270*/  S2UR UR5, SR_CgaCtaId ;  /* 0x00000000000579c3 */ /* 0x000e620000008800 */
[----:B------:R-:W-:-:S07]  /*0280*/  UMOV UR4, 0x400 ;  /* 0x0000040000047882 */ /* 0x000fce0000000000 */
[----:B------:R-:W2:Y:S01]  /*0290*/  LDC.64 R2, c[0x0][0x398] ;  /* 0x0000e600ff027b82 */ /* 0x000ea20000000a00 */
[----:B-1----:R-:W-:Y:S01]  /*02a0*/  ULEA UR4, UR5, UR4, 0x18 ;  /* 0x0000000405047291 */ /* 0x002fe2000f8ec0ff */
[----:B--2---:R-:W-:-:S08]  /*02b0*/  IMAD.WIDE.U32 R2, R9, 0x4, R2 ;  /* 0x0000000409027825 */ /* 0x004fd000078e0002 */
[----:B------:R-:W1:Y:S04]  /*02c0*/  LDS R5, [UR4] ;  /* 0x00000004ff057984 */ /* 0x000e680008000800 */
[----:B-1----:R-:W-:Y:S01]  /*02d0*/  STG.E desc[UR6][R2.64], R5 ;  /* 0x0000000502007986 */ /* 0x002fe2000c101906 */
[----:B------:R-:W-:Y:S05]  /*02e0*/  EXIT ;  /* 0x000000000000794d */ /* 0x000fea0003800000 */
.L_x_2:
[----:B------:R-:W-:-:S00]  /*02f0*/  BRA `(.L_x_2) ;  /* 0xfffffffc00fc7947 */ /* 0x000fc0000383ffff */
[----:B------:R-:W-:-:S00]  /*0300*/  NOP ;  /* 0x0000000000007918 */ /* 0x000fc00000000000 */
[----:B------:R-:W-:-:S00]  /*0310*/  NOP ;  /* 0x0000000000007918 */ /* 0x000fc00000000000 */
[----:B------:R-:W-:-:S00]  /*0320*/  NOP ;  /* 0x0000000000007918 */ /* 0x000fc00000000000 */
[----:B------:R-:W-:-:S00]  /*0330*/  NOP ;  /* 0x0000000000007918 */ /* 0x000fc00000000000 */
[----:B------:R-:W-:-:S00]  /*0340*/  NOP ;  /* 0x0000000000007918 */ /* 0x000fc00000000000 */
[----:B------:R-:W-:-:S00]  /*0350*/  NOP ;  /* 0x0000000000007918 */ /* 0x000fc00000000000 */
[----:B------:R-:W-:-:S00]  /*0360*/  NOP ;  /* 0x0000000000007918 */ /* 0x000fc00000000000 */
[----:B------:R-:W-:-:S00]  /*0370*/  NOP ;  /* 0x0000000000007918 */ /* 0x000fc00000000000 */
.L_x_4:


//--------------------- .text._Z6JacobiPfS_S_i    --------------------------
	.section	.text._Z6JacobiPfS_S_i,"ax",@progbits
	.align	128
        .global         _Z6JacobiPfS_S_i
        .type           _Z6JacobiPfS_S_i,@function
        .size           _Z6JacobiPfS_S_i,(.L_x_5 - _Z6JacobiPfS_S_i)
        .other          _Z6JacobiPfS_S_i,@"STO_CUDA_ENTRY STV_DEFAULT"
_Z6JacobiPfS_S_i:
.text._Z6JacobiPfS_S_i:
[----:B------:R-:W-:Y:S01]  /*0000*/  LDC R1, c[0x0][0x37c] ;  /* 0x0000df00ff017b82 */ /* 0x000fe20000000800 */
[----:B------:R-:W0:Y:S07]  /*0010*/  S2R R2, SR_TID.Y ;  /* 0x0000000000027919 */ /* 0x000e2e0000002200 */
[----:B------:R-:W1:Y:S01]  /*0020*/  LDC R0, c[0x0][0x360] ;  /* 0x0000d800ff007b82 */ /* 0x000e620000000800 */
[----:B------:R-:W1:Y:S07]  /*0030*/  S2R R5, SR_TID.X ;  /* 0x0000000000057919 */ /* 0x000e6e0000002100 */
[----:B------:R-:W0:Y:S08]  /*0040*/  S2UR UR5, SR_CTAID.Y ;  /* 0x00000000000579c3 */ /* 0x000e300000002600 */
[----:B------:R-:W0:Y:S08]  /*0050*/  LDC R3, c[0x0][0x364] ;  /* 0x0000d900ff037b82 */ /* 0x000e300000000800 */
[----:B------:R-:W1:Y:S08]  /*0060*/  S2UR UR4, SR_CTAID.X ;  /* 0x00000000000479c3 */ /* 0x000e700000002500 */
[----:B------:R-:W2:Y:S01]  /*0070*/  LDC R12, c[0x0][0x398] ;  /* 0x0000e600ff0c7b82 */ /* 0x000ea20000000800 */
[----:B0-----:R-:W-:-:S05]  /*0080*/  IMAD R3, R3, UR5, R2 ;  /* 0x0000000503037c24 */ /* 0x001fca000f8e0202 */
[----:B------:R-:W-:Y:S01]  /*0090*/  ISETP.NE.AND P0, PT, R3, RZ, PT ;  /* 0x000000ff0300720c */ /* 0x000fe20003f05270 */
[----:B-1----:R-:W-:-:S05]  /*00a0*/  IMAD R0, R0, UR4, R5 ;  /* 0x0000000400007c24 */ /* 0x002fca000f8e0205 */
[----:B------:R-:W-:Y:S01]  /*00b0*/  ISETP.LT.OR P0, PT, R0, 0x1, !P0 ;  /* 0x000000010000780c */ /* 0x000fe20004701670 */
[----:B--2---:R-:W-:-:S03]  /*00c0*/  VIADD R2, R12, 0x2 ;  /* 0x000000020c027836 */ /* 0x004fc60000000000 */
[----:B------:R-:W-:-:S04]  /*00d0*/  ISETP.GT.OR P0, PT, R0, R12, P0 ;  /* 0x0000000c0000720c */ /* 0x000fc80000704670 */
[----:B------:R-:W-:-:S13]  /*00e0*/  ISETP.GT.OR P0, PT, R3, R12, P0 ;  /* 0x0000000c0300720c */ /* 0x000fda0000704670 */
[----:B------:R-:W-:Y:S05]  /*00f0*/  @P0 EXIT ;  /* 0x000000000000094d */ /* 0x000fea0003800000 */
[----:B------:R-:W0:Y:S01]  /*0100*/  LDCU.64 UR6, c[0x0][0x388] ;  /* 0x00007100ff0677ac */ /* 0x000e220008000a00 */
[----:B------:R-:W-:Y:S01]  /*0110*/  IMAD R13, R3, R2, R0 ;  /* 0x00000002030d7224 */ /* 0x000fe200078e0200 */
[----:B------:R-:W-:Y:S01]  /*0120*/  SHF.R.S32.HI R5, RZ, 0x1f, R12 ;  /* 0x0000001fff057819 */ /* 0x000fe2000001140c */
[----:B------:R-:W1:Y:S01]  /*0130*/  LDC.64 R2, c[0x0][0x390] ;  /* 0x0000e400ff027b82 */ /* 0x000e620000000a00 */
[----:B------:R-:W2:Y:S02]  /*0140*/  LDCU.64 UR4, c[0x0][0x358] ;  /* 0x00006b00ff0477ac */ /* 0x000ea40008000a00 */
[----:B------:R-:W-:Y:S02]  /*0150*/  SHF.R.S32.HI R0, RZ, 0x1f, R13 ;  /* 0x0000001fff007819 */ /* 0x000fe4000001140d */
[CC--:B------:R-:W-:Y:S02]  /*0160*/  IADD3 R9, P0, PT, R13.reuse, -R12.reuse, RZ ;  /* 0x8000000c0d097210 */ /* 0x0c0fe40007f1e0ff */
[----:B------:R-:W-:-:S02]  /*0170*/  IADD3 R6, P1, PT, R13, R12, RZ ;  /* 0x0000000c0d067210 */ /* 0x000fc40007f3e0ff */
[----:B------:R-:W-:-:S03]  /*0180*/  IADD3.X R10, PT, PT, R0, ~R5, RZ, P0, !PT ;  /* 0x80000005000a7210 */ /* 0x000fc600007fe4ff */
[----:B------:R-:W-:Y:S01]  /*0190*/  IMAD.X R7, R0, 0x1, R5, P1 ;  /* 0x0000000100077824 */ /* 0x000fe200008e0605 */
[C---:B0-----:R-:W-:Y:S02]  /*01a0*/  LEA R4, P0, R9.reuse, UR6, 0x2 ;  /* 0x0000000609047c11 */ /* 0x041fe4000f8010ff */
[C---:B------:R-:W-:Y:S02]  /*01b0*/  LEA R8, P1, R6.reuse, UR6, 0x2 ;  /* 0x0000000606087c11 */ /* 0x040fe4000f8210ff */
[----:B------:R-:W-:Y:S02]  /*01c0*/  LEA.HI.X R5, R9, UR7, R10, 0x2, P0 ;  /* 0x0000000709057c11 */ /* 0x000fe400080f140a */
[----:B------:R-:W-:Y:S01]  /*01d0*/  LEA.HI.X R9, R6, UR7, R7, 0x2, P1 ;  /* 0x0000000706097c11 */ /* 0x000fe200088f1407 */
[----:B------:R-:W0:Y:S01]  /*01e0*/  LDC.64 R10, c[0x0][0x380] ;  /* 0x0000e000ff0a7b82 */ /* 0x000e220000000a00 */
[----:B------:R-:W-:Y:S02]  /*01f0*/  IMAD.WIDE R6, R12, 0x4, R4 ;  /* 0x000000040c067825 */ /* 0x000fe400078e0204 */
[----:B--2---:R-:W2:Y:S04]  /*0200*/  LDG.E R4, desc[UR4][R4.64+-0x8] ;  /* 0xfffff80404047981 */ /* 0x004ea8000c1e1900 */
[----:B------:R-:W2:Y:S01]  /*0210*/  LDG.E R9, desc[UR4][R8.64+0x8] ;  /* 0x0000080408097981 */ /* 0x000ea2000c1e1900 */
[----:B-1----:R-:W-:-:S03]  /*0220*/  IMAD.WIDE R2, R13, 0x4, R2 ;  /* 0x000000040d027825 */ /* 0x002fc600078e0202 */
[----:B------:R-:W3:Y:S04]  /*0230*/  LDG.E R15, desc[UR4][R6.64+-0x4] ;  /* 0xfffffc04060f7981 */ /* 0x000ee8000c1e1900 */
[----:B------:R-:W4:Y:S04]  /*0240*/  LDG.E R17, desc[UR4][R6.64+0x4] ;  /* 0x0000040406117981 */ /* 0x000f28000c1e1900 */
[----:B------:R-:W5:Y:S01]  /*0250*/  LDG.E R3, desc[UR4][R2.64] ;  /* 0x0000000402037981 */ /* 0x000f62000c1e1900 */
[----:B--2---:R-:W-:-:S04]  /*0260*/  FADD R0, -R4, -R9 ;  /* 0x8000000904007221 */ /* 0x004fc80000000100 */
[----:B---3--:R-:W-:-:S04]  /*0270*/  FADD R0, R0, -R15 ;  /* 0x8000000f00007221 */ /* 0x008fc80000000000 */
[----:B----4-:R-:W-:-:S04]  /*0280*/  FADD R0, R0, -R17 ;  /* 0x8000001100007221 */ /* 0x010fc80000000000 */
[----:B-----5:R-:W-:Y:S01]  /*0290*/  FADD R0, -R0, R3 ;  /* 0x0000000300007221 */ /* 0x020fe20000000100 */
[----:B0-----:R-:W-:-:S04]  /*02a0*/  IMAD.WIDE R8, R13, 0x4, R10 ;  /* 0x000000040d087825 */ /* 0x001fc800078e020a */
[----:B------:R-:W-:-:S05]  /*02b0*/  FMUL R5, R0, 0.25 ;  /* 0x3e80000000057820 */ /* 0x000fca0000400000 */
[----:B------:R-:W-:Y:S01]  /*02c0*/  STG.E desc[UR4][R8.64], R5 ;  /* 0x0000000508007986 */ /* 0x000fe2000c101904 */
[----:B------:R-:W-:Y:S05]  /*02d0*/  EXIT ;  /* 0x000000000000794d */ /* 0x000fea0003800000 */
.L_x_3:
        /* <DEDUP_REMOVED lines=10> */
.L_x_5:


//--------------------- .nv.shared._Z7reduce2iPfS_S_ --------------------------
	.section	.nv.shared._Z7reduce2iPfS_S_,"aw",@nobits
	.sectionflags	@""
	.align	4
.nv.shared._Z7reduce2iPfS_S_:
	.zero		1152


//--------------------- .nv.shared.reserved.0     --------------------------
	.section	.nv.shared.reserved.0,"aw",@nobits
	.weak		__nv_reservedSMEM_offset_0_alias
	.size		__nv_reservedSMEM_offset_0_alias, 0, 64
	.other		__nv_reservedSMEM_offset_0_alias,@"STO_CUDA_RESERVED_SHARED STV_DEFAULT"
__nv_reservedSMEM_offset_0_alias:
	.zero		0
	.zero		64


//--------------------- .nv.constant0._Z7reduce2iPfS_S_ --------------------------
	.section	.nv.constant0._Z7reduce2iPfS_S_,"a",@progbits
	.sectionflags	@""
	.align	4
.nv.constant0._Z7reduce2iPfS_S_:
	.zero		928


//--------------------- .nv.constant0._Z6JacobiPfS_S_i --------------------------
	.section	.nv.constant0._Z6JacobiPfS_S_i,"a",@progbits
	.sectionflags	@""
	.align	4
.nv.constant0._Z6JacobiPfS_S_i:
	.zero		924


//--------------------- SYMBOLS --------------------------

	.type		.nv.reservedSmem.offset0,@object
	.size		.nv.reservedSmem.offset0,0x4
	.type		.nv.reservedSmem.cap,@object
	.size		.nv.reservedSmem.cap,0x4
